//
// Generated by NVIDIA NVVM Compiler
//
// Compiler Build ID: CL-36424714
// Cuda compilation tools, release 13.0, V13.0.88
// Based on NVVM 20.0.0
//

.version 9.0
.target sm_100
.address_size 64

	// .globl	_Z5saxpyPKfPff

.visible .entry _Z5saxpyPKfPff(
	.param .u64 .ptr .align 1 _Z5saxpyPKfPff_param_0,
	.param .u64 .ptr .align 1 _Z5saxpyPKfPff_param_1,
	.param .f32 _Z5saxpyPKfPff_param_2
)
{
	.reg .b32 	%r<5>;
	.reg .b32 	%f<5>;
	.reg .b64 	%rd<8>;

	ld.param.u64 	%rd1, [_Z5saxpyPKfPff_param_0];
	ld.param.u64 	%rd2, [_Z5saxpyPKfPff_param_1];
	ld.param.f32 	%f1, [_Z5saxpyPKfPff_param_2];
	cvta.to.global.u64 	%rd3, %rd2;
	cvta.to.global.u64 	%rd4, %rd1;
	mov.u32 	%r1, %tid.x;
	mov.u32 	%r2, %ctaid.x;
	mov.u32 	%r3, %ntid.x;
	mad.lo.s32 	%r4, %r2, %r3, %r1;
	mul.wide.u32 	%rd5, %r4, 4;
	add.s64 	%rd6, %rd4, %rd5;
	ld.global.f32 	%f2, [%rd6];
	add.s64 	%rd7, %rd3, %rd5;
	ld.global.f32 	%f3, [%rd7];
	fma.rn.f32 	%f4, %f1, %f2, %f3;
	st.global.f32 	[%rd7], %f4;
	ret;

}


// ===== COMPILED SASS (sm_100) =====

	.target	sm_100

	.elftype	@"ET_EXEC"


//--------------------- .note.nv.tkinfo           --------------------------
	.section	.note.nv.tkinfo,"",@"SHT_NOTE"
	.sectionflags	@"SHF_NOTE_NV_TKINFO"
	.tkinfo
        /*0018*/ 	.word	0x00000002
        /*0030*/ 	.string	""
        /*0030*/ 	.string	"ptxas"
        /*0030*/ 	.string	"Cuda compilation tools, release 13.0, V13.0.88"
        /*0030*/ 	.string	"Build cuda_13.0.r13.0/compiler.36424714_0"
        /*0030*/ 	.string	"-arch sm_100 -m 64 "



//--------------------- .note.nv.cuinfo           --------------------------
	.section	.note.nv.cuinfo,"",@"SHT_NOTE"
	.sectionflags	@"SHF_NOTE_NV_CUINFO"
        /*0018*/ 	.short	0x0002
        /*001a*/ 	.short	0x0064
        /*001c*/ 	.short	0x0082
	.zero		2


//--------------------- .nv.info                  --------------------------
	.section	.nv.info,"",@"SHT_CUDA_INFO"
	.align	4


	//----- nvinfo : EIATTR_REGCOUNT
	.align		4
        /*0000*/ 	.byte	0x04, 0x2f
        /*0002*/ 	.short	(.L_1 - .L_0)
	.align		4
.L_0:
        /*0004*/ 	.word	index@(_Z5saxpyPKfPff)
        /*0008*/ 	.word	0x0000000a


	//----- nvinfo : EIATTR_FRAME_SIZE
	.align		4
.L_1:
        /*000c*/ 	.byte	0x04, 0x11
        /*000e*/ 	.short	(.L_3 - .L_2)
	.align		4
.L_2:
        /*0010*/ 	.word	index@(_Z5saxpyPKfPff)
        /*0014*/ 	.word	0x00000000


	//----- nvinfo : EIATTR_MIN_STACK_SIZE
	.align		4
.L_3:
        /*0018*/ 	.byte	0x04, 0x12
        /*001a*/ 	.short	(.L_5 - .L_4)
	.align		4
.L_4:
        /*001c*/ 	.word	index@(_Z5saxpyPKfPff)
        /*0020*/ 	.word	0x00000000
.L_5:


//--------------------- .nv.compat                --------------------------
	.section	.nv.compat,"",@"SHT_CUDA_COMPAT_INFO"
	.align	4
        /*0000*/ 	.byte	0x02, 0x09, 0x00, 0x00, 0x02, 0x02, 0x01, 0x00, 0x02, 0x05, 0x05, 0x00, 0x03, 0x07, 0x01, 0x01
        /*0010*/ 	.byte	0x02, 0x03, 0x00, 0x00, 0x02, 0x06, 0x01, 0x00, 0x04, 0x0b, 0x08, 0x00, 0x09, 0x00, 0x00, 0x00
        /*0020*/ 	.byte	0x00, 0x00, 0x00, 0x00


//--------------------- .nv.info._Z5saxpyPKfPff   --------------------------
	.section	.nv.info._Z5saxpyPKfPff,"",@"SHT_CUDA_INFO"
	.sectionflags	@""
	.align	4


	//----- nvinfo : EIATTR_CUDA_API_VERSION
	.align		4
        /*0000*/ 	.byte	0x04, 0x37
        /*0002*/ 	.short	(.L_7 - .L_6)
.L_6:
        /*0004*/ 	.word	0x00000082


	//----- nvinfo : EIATTR_KPARAM_INFO
	.align		4
.L_7:
        /*0008*/ 	.byte	0x04, 0x17
        /*000a*/ 	.short	(.L_9 - .L_8)
.L_8:
        /*000c*/ 	.word	0x00000000
        /*0010*/ 	.short	0x0002
        /*0012*/ 	.short	0x0010
        /*0014*/ 	.byte	0x00, 0xf0, 0x11, 0x00


	//----- nvinfo : EIATTR_KPARAM_INFO
	.align		4
.L_9:
        /*0018*/ 	.byte	0x04, 0x17
        /*001a*/ 	.short	(.L_11 - .L_10)
.L_10:
        /*001c*/ 	.word	0x00000000
        /*0020*/ 	.short	0x0001
        /*0022*/ 	.short	0x0008
        /*0024*/ 	.byte	0x00, 0xf5, 0x21, 0x00


	//----- nvinfo : EIATTR_KPARAM_INFO
	.align		4
.L_11:
        /*0028*/ 	.byte	0x04, 0x17
        /*002a*/ 	.short	(.L_13 - .L_12)
.L_12:
        /*002c*/ 	.word	0x00000000
        /*0030*/ 	.short	0x0000
        /*0032*/ 	.short	0x0000
        /*0034*/ 	.byte	0x00, 0xf5, 0x21, 0x00


	//----- nvinfo : EIATTR_SPARSE_MMA_MASK
	.align		4
.L_13:
        /*0038*/ 	.byte	0x03, 0x50
        /*003a*/ 	.short	0x0000


	//----- nvinfo : EIATTR_MAXREG_COUNT
	.align		4
        /*003c*/ 	.byte	0x03, 0x1b
        /*003e*/ 	.short	0x00ff


	//----- nvinfo : EIATTR_MERCURY_ISA_VERSION
	.align		4
        /*0040*/ 	.byte	0x03, 0x5f
        /*0042*/ 	.short	0x0101


	//----- nvinfo : EIATTR_VRC_CTA_INIT_COUNT
	.align		4
        /*0044*/ 	.byte	0x02, 0x4a
	.zero		1
	.zero		1


	//----- nvinfo : EIATTR_EXIT_INSTR_OFFSETS
	.align		4
        /*0048*/ 	.byte	0x04, 0x1c
        /*004a*/ 	.short	(.L_15 - .L_14)


	//   ....[0]....
.L_14:
        /*004c*/ 	.word	0x000000f0


	//----- nvinfo : EIATTR_CBANK_PARAM_SIZE
	.align		4
.L_15:
        /*0050*/ 	.byte	0x03, 0x19
        /*0052*/ 	.short	0x0014


	//----- nvinfo : EIATTR_PARAM_CBANK
	.align		4
        /*0054*/ 	.byte	0x04, 0x0a
        /*0056*/ 	.short	(.L_17 - .L_16)
	.align		4
.L_16:
        /*0058*/ 	.word	index@(.nv.constant0._Z5saxpyPKfPff)
        /*005c*/ 	.short	0x0380
        /*005e*/ 	.short	0x0014


	//----- nvinfo : EIATTR_SW_WAR
	.align		4
.L_17:
        /*0060*/ 	.byte	0x04, 0x36
        /*0062*/ 	.short	(.L_19 - .L_18)
.L_18:
        /*0064*/ 	.word	0x00000008
.L_19:


//--------------------- .nv.callgraph             --------------------------
	.section	.nv.callgraph,"",@"SHT_CUDA_CALLGRAPH"
	.align	4
	.sectionentsize	8
	.align		4
        /*0000*/ 	.word	0x00000000
	.align		4
        /*0004*/ 	.word	0xffffffff
	.align		4
        /*0008*/ 	.word	0x00000000
	.align		4
        /*000c*/ 	.word	0xfffffffe
	.align		4
        /*0010*/ 	.word	0x00000000
	.align		4
        /*0014*/ 	.word	0xfffffffd
	.align		4
        /*0018*/ 	.word	0x00000000
	.align		4
        /*001c*/ 	.word	0xfffffffc


//--------------------- .text._Z5saxpyPKfPff      --------------------------
	.section	.text._Z5saxpyPKfPff,"ax",@progbits
	.align	128
        .global         _Z5saxpyPKfPff
        .type           _Z5saxpyPKfPff,@function
        .size           _Z5saxpyPKfPff,(.L_x_1 - _Z5saxpyPKfPff)
        .other          _Z5saxpyPKfPff,@"STO_CUDA_ENTRY STV_DEFAULT"
_Z5saxpyPKfPff:
.text._Z5saxpyPKfPff:
[----:B------:R-:W-:Y:S01]  /*0000*/  LDC R1, c[0x0][0x37c] ;  /* 0x0000df00ff017b82 */ /* 0x000fe20000000800 */
[----:B------:R-:W0:Y:S07]  /*0010*/  S2R R7, SR_TID.X ;  /* 0x0000000000077919 */ /* 0x000e2e0000002100 */
[----:B------:R-:W0:Y:S01]  /*0020*/  S2UR UR6, SR_CTAID.X ;  /* 0x00000000000679c3 */ /* 0x000e220000002500 */
[----:B------:R-:W1:Y:S07]  /*0030*/  LDCU.64 UR4, c[0x0][0x358] ;  /* 0x00006b00ff0477ac */ /* 0x000e6e0008000a00 */
[----:B------:R-:W0:Y:S08]  /*0040*/  LDC R0, c[0x0][0x360] ;  /* 0x0000d800ff007b82 */ /* 0x000e300000000800 */
[----:B------:R-:W2:Y:S08]  /*0050*/  LDC.64 R2, c[0x0][0x380] ;  /* 0x0000e000ff027b82 */ /* 0x000eb00000000a00 */
[----:B------:R-:W3:Y:S01]  /*0060*/  LDC.64 R4, c[0x0][0x388] ;  /* 0x0000e200ff047b82 */ /* 0x000ee20000000a00 */
[----:B0-----:R-:W-:Y:S01]  /*0070*/  IMAD R7, R0, UR6, R7 ;  /* 0x0000000600077c24 */ /* 0x001fe2000f8e0207 */
[----:B------:R-:W0:Y:S03]  /*0080*/  LDCU UR6, c[0x0][0x390] ;  /* 0x00007200ff0677ac */ /* 0x000e260008000800 */
[----:B--2---:R-:W-:-:S06]  /*0090*/  IMAD.WIDE.U32 R2, R7, 0x4, R2 ;  /* 0x0000000407027825 */ /* 0x004fcc00078e0002 */
[----:B-1----:R-:W0:Y:S01]  /*00a0*/  LDG.E R2, desc[UR4][R2.64] ;  /* 0x0000000402027981 */ /* 0x002e22000c1e1900 */
[----:B---3--:R-:W-:-:S05]  /*00b0*/  IMAD.WIDE.U32 R4, R7, 0x4, R4 ;  /* 0x0000000407047825 */ /* 0x008fca00078e0004 */
[----:B------:R-:W0:Y:S02]  /*00c0*/  LDG.E R7, desc[UR4][R4.64] ;  /* 0x0000000404077981 */ /* 0x000e24000c1e1900 */
[----:B0-----:R-:W-:-:S05]  /*00d0*/  FFMA R7, R2, UR6, R7 ;  /* 0x0000000602077c23 */ /* 0x001fca0008000007 */
[----:B------:R-:W-:Y:S01]  /*00e0*/  STG.E desc[UR4][R4.64], R7 ;  /* 0x0000000704007986 */ /* 0x000fe2000c101904 */
[----:B------:R-:W-:Y:S05]  /*00f0*/  EXIT ;  /* 0x000000000000794d */ /* 0x000fea0003800000 */
.L_x_0:
[----:B------:R-:W-:-:S00]  /*0100*/  BRA `(.L_x_0) ;  /* 0xfffffffc00fc7947 */ /* 0x000fc0000383ffff */
[----:B------:R-:W-:-:S00]  /*0110*/  NOP ;  /* 0x0000000000007918 */ /* 0x000fc00000000000 */
        /* <DEDUP_REMOVED lines=14> */
.L_x_1:


//--------------------- .nv.shared.reserved.0     --------------------------
	.section	.nv.shared.reserved.0,"aw",@nobits
	.weak		__nv_reservedSMEM_offset_0_alias
	.size		__nv_reservedSMEM_offset_0_alias, 0, 64
	.other		__nv_reservedSMEM_offset_0_alias,@"STO_CUDA_RESERVED_SHARED STV_DEFAULT"
__nv_reservedSMEM_offset_0_alias:
	.zero		0
	.zero		64


//--------------------- .nv.constant0._Z5saxpyPKfPff --------------------------
	.section	.nv.constant0._Z5saxpyPKfPff,"a",@progbits
	.sectionflags	@""
	.align	4
.nv.constant0._Z5saxpyPKfPff:
	.zero		916


//--------------------- SYMBOLS --------------------------

	.type		.nv.reservedSmem.offset0,@object
	.size		.nv.reservedSmem.offset0,0x4
